//
// Generated by NVIDIA NVVM Compiler
//
// Compiler Build ID: CL-36424714
// Cuda compilation tools, release 13.0, V13.0.88
// Based on NVVM 20.0.0
//

.version 9.0
.target sm_100
.address_size 64

	// .globl	_Z10testKernelIiEvPT_i

.visible .entry _Z10testKernelIiEvPT_i(
	.param .u64 .ptr .align 1 _Z10testKernelIiEvPT_i_param_0,
	.param .u32 _Z10testKernelIiEvPT_i_param_1
)
{
	.reg .pred 	%p<2>;
	.reg .b32 	%r<7>;
	.reg .b64 	%rd<5>;

	ld.param.u64 	%rd1, [_Z10testKernelIiEvPT_i_param_0];
	ld.param.u32 	%r2, [_Z10testKernelIiEvPT_i_param_1];
	mov.u32 	%r3, %ctaid.x;
	mov.u32 	%r4, %ntid.x;
	mov.u32 	%r5, %tid.x;
	mad.lo.s32 	%r1, %r3, %r4, %r5;
	setp.ge.s32 	%p1, %r1, %r2;
	@%p1 bra 	$L__BB0_2;
	cvta.to.global.u64 	%rd2, %rd1;
	mul.wide.s32 	%rd3, %r1, 4;
	add.s64 	%rd4, %rd2, %rd3;
	mov.b32 	%r6, 42;
	st.global.u32 	[%rd4], %r6;
$L__BB0_2:
	ret;

}
	// .globl	_Z10testKernelIdEvPT_i
.visible .entry _Z10testKernelIdEvPT_i(
	.param .u64 .ptr .align 1 _Z10testKernelIdEvPT_i_param_0,
	.param .u32 _Z10testKernelIdEvPT_i_param_1
)
{
	.reg .pred 	%p<2>;
	.reg .b32 	%r<6>;
	.reg .b64 	%rd<6>;

	ld.param.u64 	%rd1, [_Z10testKernelIdEvPT_i_param_0];
	ld.param.u32 	%r2, [_Z10testKernelIdEvPT_i_param_1];
	mov.u32 	%r3, %ctaid.x;
	mov.u32 	%r4, %ntid.x;
	mov.u32 	%r5, %tid.x;
	mad.lo.s32 	%r1, %r3, %r4, %r5;
	setp.ge.s32 	%p1, %r1, %r2;
	@%p1 bra 	$L__BB1_2;
	cvta.to.global.u64 	%rd2, %rd1;
	mul.wide.s32 	%rd3, %r1, 8;
	add.s64 	%rd4, %rd2, %rd3;
	mov.b64 	%rd5, 4614256447914709615;
	st.global.u64 	[%rd4], %rd5;
$L__BB1_2:
	ret;

}


// ===== COMPILED SASS (sm_100) =====

	.target	sm_100

	.elftype	@"ET_EXEC"


//--------------------- .note.nv.tkinfo           --------------------------
	.section	.note.nv.tkinfo,"",@"SHT_NOTE"
	.sectionflags	@"SHF_NOTE_NV_TKINFO"
	.tkinfo
        /*0018*/ 	.word	0x00000002
        /*0030*/ 	.string	""
        /*0030*/ 	.string	"ptxas"
        /*0030*/ 	.string	"Cuda compilation tools, release 13.0, V13.0.88"
        /*0030*/ 	.string	"Build cuda_13.0.r13.0/compiler.36424714_0"
        /*0030*/ 	.string	"-arch sm_100 -m 64 "



//--------------------- .note.nv.cuinfo           --------------------------
	.section	.note.nv.cuinfo,"",@"SHT_NOTE"
	.sectionflags	@"SHF_NOTE_NV_CUINFO"
        /*0018*/ 	.short	0x0002
        /*001a*/ 	.short	0x0064
        /*001c*/ 	.short	0x0082
	.zero		2


//--------------------- .nv.info                  --------------------------
	.section	.nv.info,"",@"SHT_CUDA_INFO"
	.align	4


	//----- nvinfo : EIATTR_REGCOUNT
	.align		4
        /*0000*/ 	.byte	0x04, 0x2f
        /*0002*/ 	.short	(.L_1 - .L_0)
	.align		4
.L_0:
        /*0004*/ 	.word	index@(_Z10testKernelIiEvPT_i)
        /*0008*/ 	.word	0x0000000a


	//----- nvinfo : EIATTR_FRAME_SIZE
	.align		4
.L_1:
        /*000c*/ 	.byte	0x04, 0x11
        /*000e*/ 	.short	(.L_3 - .L_2)
	.align		4
.L_2:
        /*0010*/ 	.word	index@(_Z10testKernelIiEvPT_i)
        /*0014*/ 	.word	0x00000000


	//----- nvinfo : EIATTR_REGCOUNT
	.align		4
.L_3:
        /*0018*/ 	.byte	0x04, 0x2f
        /*001a*/ 	.short	(.L_5 - .L_4)
	.align		4
.L_4:
        /*001c*/ 	.word	index@(_Z10testKernelIdEvPT_i)
        /*0020*/ 	.word	0x0000000a


	//----- nvinfo : EIATTR_FRAME_SIZE
	.align		4
.L_5:
        /*0024*/ 	.byte	0x04, 0x11
        /*0026*/ 	.short	(.L_7 - .L_6)
	.align		4
.L_6:
        /*0028*/ 	.word	index@(_Z10testKernelIdEvPT_i)
        /*002c*/ 	.word	0x00000000


	//----- nvinfo : EIATTR_MIN_STACK_SIZE
	.align		4
.L_7:
        /*0030*/ 	.byte	0x04, 0x12
        /*0032*/ 	.short	(.L_9 - .L_8)
	.align		4
.L_8:
        /*0034*/ 	.word	index@(_Z10testKernelIdEvPT_i)
        /*0038*/ 	.word	0x00000000


	//----- nvinfo : EIATTR_MIN_STACK_SIZE
	.align		4
.L_9:
        /*003c*/ 	.byte	0x04, 0x12
        /*003e*/ 	.short	(.L_11 - .L_10)
	.align		4
.L_10:
        /*0040*/ 	.word	index@(_Z10testKernelIiEvPT_i)
        /*0044*/ 	.word	0x00000000
.L_11:


//--------------------- .nv.compat                --------------------------
	.section	.nv.compat,"",@"SHT_CUDA_COMPAT_INFO"
	.align	4
        /*0000*/ 	.byte	0x02, 0x09, 0x00, 0x00, 0x02, 0x02, 0x01, 0x00, 0x02, 0x05, 0x05, 0x00, 0x03, 0x07, 0x01, 0x01
        /*0010*/ 	.byte	0x02, 0x03, 0x00, 0x00, 0x02, 0x06, 0x01, 0x00, 0x04, 0x0b, 0x08, 0x00, 0x09, 0x00, 0x00, 0x00
        /*0020*/ 	.byte	0x00, 0x00, 0x00, 0x00


//--------------------- .nv.info._Z10testKernelIdEvPT_i --------------------------
	.section	.nv.info._Z10testKernelIdEvPT_i,"",@"SHT_CUDA_INFO"
	.sectionflags	@""
	.align	4


	//----- nvinfo : EIATTR_CUDA_API_VERSION
	.align		4
        /*0000*/ 	.byte	0x04, 0x37
        /*0002*/ 	.short	(.L_13 - .L_12)
.L_12:
        /*0004*/ 	.word	0x00000082


	//----- nvinfo : EIATTR_KPARAM_INFO
	.align		4
.L_13:
        /*0008*/ 	.byte	0x04, 0x17
        /*000a*/ 	.short	(.L_15 - .L_14)
.L_14:
        /*000c*/ 	.word	0x00000000
        /*0010*/ 	.short	0x0001
        /*0012*/ 	.short	0x0008
        /*0014*/ 	.byte	0x00, 0xf0, 0x11, 0x00


	//----- nvinfo : EIATTR_KPARAM_INFO
	.align		4
.L_15:
        /*0018*/ 	.byte	0x04, 0x17
        /*001a*/ 	.short	(.L_17 - .L_16)
.L_16:
        /*001c*/ 	.word	0x00000000
        /*0020*/ 	.short	0x0000
        /*0022*/ 	.short	0x0000
        /*0024*/ 	.byte	0x00, 0xf5, 0x21, 0x00


	//----- nvinfo : EIATTR_SPARSE_MMA_MASK
	.align		4
.L_17:
        /*0028*/ 	.byte	0x03, 0x50
        /*002a*/ 	.short	0x0000


	//----- nvinfo : EIATTR_MAXREG_COUNT
	.align		4
        /*002c*/ 	.byte	0x03, 0x1b
        /*002e*/ 	.short	0x00ff


	//----- nvinfo : EIATTR_MERCURY_ISA_VERSION
	.align		4
        /*0030*/ 	.byte	0x03, 0x5f
        /*0032*/ 	.short	0x0101


	//----- nvinfo : EIATTR_VRC_CTA_INIT_COUNT
	.align		4
        /*0034*/ 	.byte	0x02, 0x4a
	.zero		1
	.zero		1


	//----- nvinfo : EIATTR_EXIT_INSTR_OFFSETS
	.align		4
        /*0038*/ 	.byte	0x04, 0x1c
        /*003a*/ 	.short	(.L_19 - .L_18)


	//   ....[0]....
.L_18:
        /*003c*/ 	.word	0x00000070


	//   ....[1]....
        /*0040*/ 	.word	0x000000e0


	//----- nvinfo : EIATTR_CBANK_PARAM_SIZE
	.align		4
.L_19:
        /*0044*/ 	.byte	0x03, 0x19
        /*0046*/ 	.short	0x000c


	//----- nvinfo : EIATTR_PARAM_CBANK
	.align		4
        /*0048*/ 	.byte	0x04, 0x0a
        /*004a*/ 	.short	(.L_21 - .L_20)
	.align		4
.L_20:
        /*004c*/ 	.word	index@(.nv.constant0._Z10testKernelIdEvPT_i)
        /*0050*/ 	.short	0x0380
        /*0052*/ 	.short	0x000c


	//----- nvinfo : EIATTR_SW_WAR
	.align		4
.L_21:
        /*0054*/ 	.byte	0x04, 0x36
        /*0056*/ 	.short	(.L_23 - .L_22)
.L_22:
        /*0058*/ 	.word	0x00000008
.L_23:


//--------------------- .nv.info._Z10testKernelIiEvPT_i --------------------------
	.section	.nv.info._Z10testKernelIiEvPT_i,"",@"SHT_CUDA_INFO"
	.sectionflags	@""
	.align	4


	//----- nvinfo : EIATTR_CUDA_API_VERSION
	.align		4
        /*0000*/ 	.byte	0x04, 0x37
        /*0002*/ 	.short	(.L_25 - .L_24)
.L_24:
        /*0004*/ 	.word	0x00000082


	//----- nvinfo : EIATTR_KPARAM_INFO
	.align		4
.L_25:
        /*0008*/ 	.byte	0x04, 0x17
        /*000a*/ 	.short	(.L_27 - .L_26)
.L_26:
        /*000c*/ 	.word	0x00000000
        /*0010*/ 	.short	0x0001
        /*0012*/ 	.short	0x0008
        /*0014*/ 	.byte	0x00, 0xf0, 0x11, 0x00


	//----- nvinfo : EIATTR_KPARAM_INFO
	.align		4
.L_27:
        /*0018*/ 	.byte	0x04, 0x17
        /*001a*/ 	.short	(.L_29 - .L_28)
.L_28:
        /*001c*/ 	.word	0x00000000
        /*0020*/ 	.short	0x0000
        /*0022*/ 	.short	0x0000
        /*0024*/ 	.byte	0x00, 0xf5, 0x21, 0x00


	//----- nvinfo : EIATTR_SPARSE_MMA_MASK
	.align		4
.L_29:
        /*0028*/ 	.byte	0x03, 0x50
        /*002a*/ 	.short	0x0000


	//----- nvinfo : EIATTR_MAXREG_COUNT
	.align		4
        /*002c*/ 	.byte	0x03, 0x1b
        /*002e*/ 	.short	0x00ff


	//----- nvinfo : EIATTR_MERCURY_ISA_VERSION
	.align		4
        /*0030*/ 	.byte	0x03, 0x5f
        /*0032*/ 	.short	0x0101


	//----- nvinfo : EIATTR_VRC_CTA_INIT_COUNT
	.align		4
        /*0034*/ 	.byte	0x02, 0x4a
	.zero		1
	.zero		1


	//----- nvinfo : EIATTR_EXIT_INSTR_OFFSETS
	.align		4
        /*0038*/ 	.byte	0x04, 0x1c
        /*003a*/ 	.short	(.L_31 - .L_30)


	//   ....[0]....
.L_30:
        /*003c*/ 	.word	0x00000070


	//   ....[1]....
        /*0040*/ 	.word	0x000000d0


	//----- nvinfo : EIATTR_CBANK_PARAM_SIZE
	.align		4
.L_31:
        /*0044*/ 	.byte	0x03, 0x19
        /*0046*/ 	.short	0x000c


	//----- nvinfo : EIATTR_PARAM_CBANK
	.align		4
        /*0048*/ 	.byte	0x04, 0x0a
        /*004a*/ 	.short	(.L_33 - .L_32)
	.align		4
.L_32:
        /*004c*/ 	.word	index@(.nv.constant0._Z10testKernelIiEvPT_i)
        /*0050*/ 	.short	0x0380
        /*0052*/ 	.short	0x000c


	//----- nvinfo : EIATTR_SW_WAR
	.align		4
.L_33:
        /*0054*/ 	.byte	0x04, 0x36
        /*0056*/ 	.short	(.L_35 - .L_34)
.L_34:
        /*0058*/ 	.word	0x00000008
.L_35:


//--------------------- .nv.callgraph             --------------------------
	.section	.nv.callgraph,"",@"SHT_CUDA_CALLGRAPH"
	.align	4
	.sectionentsize	8
	.align		4
        /*0000*/ 	.word	0x00000000
	.align		4
        /*0004*/ 	.word	0xffffffff
	.align		4
        /*0008*/ 	.word	0x00000000
	.align		4
        /*000c*/ 	.word	0xfffffffe
	.align		4
        /*0010*/ 	.word	0x00000000
	.align		4
        /*0014*/ 	.word	0xfffffffd
	.align		4
        /*0018*/ 	.word	0x00000000
	.align		4
        /*001c*/ 	.word	0xfffffffc


//--------------------- .text._Z10testKernelIdEvPT_i --------------------------
	.section	.text._Z10testKernelIdEvPT_i,"ax",@progbits
	.align	128
        .global         _Z10testKernelIdEvPT_i
        .type           _Z10testKernelIdEvPT_i,@function
        .size           _Z10testKernelIdEvPT_i,(.L_x_2 - _Z10testKernelIdEvPT_i)
        .other          _Z10testKernelIdEvPT_i,@"STO_CUDA_ENTRY STV_DEFAULT"
_Z10testKernelIdEvPT_i:
.text._Z10testKernelIdEvPT_i:
[----:B------:R-:W-:Y:S01]  /*0000*/  LDC R1, c[0x0][0x37c] ;  /* 0x0000df00ff017b82 */ /* 0x000fe20000000800 */
[----:B------:R-:W0:Y:S07]  /*0010*/  S2R R0, SR_TID.X ;  /* 0x0000000000007919 */ /* 0x000e2e0000002100 */
[----:B------:R-:W0:Y:S01]  /*0020*/  S2UR UR4, SR_CTAID.X ;  /* 0x00000000000479c3 */ /* 0x000e220000002500 */
[----:B------:R-:W1:Y:S07]  /*0030*/  LDCU UR5, c[0x0][0x388] ;  /* 0x00007100ff0577ac */ /* 0x000e6e0008000800 */
[----:B------:R-:W0:Y:S02]  /*0040*/  LDC R7, c[0x0][0x360] ;  /* 0x0000d800ff077b82 */ /* 0x000e240000000800 */
[----:B0-----:R-:W-:-:S05]  /*0050*/  IMAD R7, R7, UR4, R0 ;  /* 0x0000000407077c24 */ /* 0x001fca000f8e0200 */
[----:B-1----:R-:W-:-:S13]  /*0060*/  ISETP.GE.AND P0, PT, R7, UR5, PT ;  /* 0x0000000507007c0c */ /* 0x002fda000bf06270 */
[----:B------:R-:W-:Y:S05]  /*0070*/  @P0 EXIT ;  /* 0x000000000000094d */ /* 0x000fea0003800000 */
[----:B------:R-:W0:Y:S01]  /*0080*/  LDC.64 R2, c[0x0][0x380] ;  /* 0x0000e000ff027b82 */ /* 0x000e220000000a00 */
[----:B------:R-:W1:Y:S01]  /*0090*/  LDCU.64 UR4, c[0x0][0x358] ;  /* 0x00006b00ff0477ac */ /* 0x000e620008000a00 */
[----:B------:R-:W-:Y:S01]  /*00a0*/  HFMA2 R4, -RZ, RZ, -2.255859375, 0.000785350799560546875 ;  /* 0xc083126fff047431 */ /* 0x000fe200000001ff */
[----:B------:R-:W-:Y:S01]  /*00b0*/  MOV R5, 0x400921ca ;  /* 0x400921ca00057802 */ /* 0x000fe20000000f00 */
[----:B0-----:R-:W-:-:S05]  /*00c0*/  IMAD.WIDE R2, R7, 0x8, R2 ;  /* 0x0000000807027825 */ /* 0x001fca00078e0202 */
[----:B-1----:R-:W-:Y:S01]  /*00d0*/  STG.E.64 desc[UR4][R2.64], R4 ;  /* 0x0000000402007986 */ /* 0x002fe2000c101b04 */
[----:B------:R-:W-:Y:S05]  /*00e0*/  EXIT ;  /* 0x000000000000794d */ /* 0x000fea0003800000 */
.L_x_0:
[----:B------:R-:W-:-:S00]  /*00f0*/  BRA `(.L_x_0) ;  /* 0xfffffffc00fc7947 */ /* 0x000fc0000383ffff */
[----:B------:R-:W-:-:S00]  /*0100*/  NOP ;  /* 0x0000000000007918 */ /* 0x000fc00000000000 */
[----:B------:R-:W-:-:S00]  /*0110*/  NOP ;  /* 0x0000000000007918 */ /* 0x000fc00000000000 */
[----:B------:R-:W-:-:S00]  /*0120*/  NOP ;  /* 0x0000000000007918 */ /* 0x000fc00000000000 */
[----:B------:R-:W-:-:S00]  /*0130*/  NOP ;  /* 0x0000000000007918 */ /* 0x000fc00000000000 */
[----:B------:R-:W-:-:S00]  /*0140*/  NOP ;  /* 0x0000000000007918 */ /* 0x000fc00000000000 */
[----:B------:R-:W-:-:S00]  /*0150*/  NOP ;  /* 0x0000000000007918 */ /* 0x000fc00000000000 */
[----:B------:R-:W-:-:S00]  /*0160*/  NOP ;  /* 0x0000000000007918 */ /* 0x000fc00000000000 */
[----:B------:R-:W-:-:S00]  /*0170*/  NOP ;  /* 0x0000000000007918 */ /* 0x000fc00000000000 */
.L_x_2:


//--------------------- .text._Z10testKernelIiEvPT_i --------------------------
	.section	.text._Z10testKernelIiEvPT_i,"ax",@progbits
	.align	128
        .global         _Z10testKernelIiEvPT_i
        .type           _Z10testKernelIiEvPT_i,@function
        .size           _Z10testKernelIiEvPT_i,(.L_x_3 - _Z10testKernelIiEvPT_i)
        .other          _Z10testKernelIiEvPT_i,@"STO_CUDA_ENTRY STV_DEFAULT"
_Z10testKernelIiEvPT_i:
.text._Z10testKernelIiEvPT_i:
        /* <DEDUP_REMOVED lines=10> */
[----:B------:R-:W-:Y:S02]  /*00a0*/  HFMA2 R7, -RZ, RZ, 0, 2.50339508056640625e-06 ;  /* 0x0000002aff077431 */ /* 0x000fe400000001ff */
[----:B0-----:R-:W-:-:S05]  /*00b0*/  IMAD.WIDE R2, R5, 0x4, R2 ;  /* 0x0000000405027825 */ /* 0x001fca00078e0202 */
[----:B-1----:R-:W-:Y:S01]  /*00c0*/  STG.E desc[UR4][R2.64], R7 ;  /* 0x0000000702007986 */ /* 0x002fe2000c101904 */
[----:B------:R-:W-:Y:S05]  /*00d0*/  EXIT ;  /* 0x000000000000794d */ /* 0x000fea0003800000 */
.L_x_1:
        /* <DEDUP_REMOVED lines=10> */
.L_x_3:


//--------------------- .nv.shared.reserved.0     --------------------------
	.section	.nv.shared.reserved.0,"aw",@nobits
	.weak		__nv_reservedSMEM_offset_0_alias
	.size		__nv_reservedSMEM_offset_0_alias, 0, 64
	.other		__nv_reservedSMEM_offset_0_alias,@"STO_CUDA_RESERVED_SHARED STV_DEFAULT"
__nv_reservedSMEM_offset_0_alias:
	.zero		0
	.zero		64


//--------------------- .nv.constant0._Z10testKernelIdEvPT_i --------------------------
	.section	.nv.constant0._Z10testKernelIdEvPT_i,"a",@progbits
	.sectionflags	@""
	.align	4
.nv.constant0._Z10testKernelIdEvPT_i:
	.zero		908


//--------------------- .nv.constant0._Z10testKernelIiEvPT_i --------------------------
	.section	.nv.constant0._Z10testKernelIiEvPT_i,"a",@progbits
	.sectionflags	@""
	.align	4
.nv.constant0._Z10testKernelIiEvPT_i:
	.zero		908


//--------------------- SYMBOLS --------------------------

	.type		.nv.reservedSmem.offset0,@object
	.size		.nv.reservedSmem.offset0,0x4
